	.headerflags	@"EF_CUDA_TEXMODE_UNIFIED EF_CUDA_64BIT_ADDRESS EF_CUDA_ACCELERATORS EF_CUDA_SM90 EF_CUDA_VIRTUAL_SM(EF_CUDA_SM90)"
	.elftype	@"ET_EXEC"


//--------------------- .nv.info                  --------------------------
	.section	.nv.info,"",@"SHT_CUDA_INFO"
	.align	4


	//----- nvinfo : EIATTR_REGCOUNT
	.align		4
        /*0000*/ 	.byte	0x04, 0x2f
        /*0002*/ 	.short	(.L_1 - .L_0)
	.align		4
.L_0:
        /*0004*/ 	.word	index@(triton_poi_fused_cat_4)
        /*0008*/ 	.word	0x00000011


	//----- nvinfo : EIATTR_MIN_STACK_SIZE
	.align		4
.L_1:
        /*000c*/ 	.byte	0x04, 0x12
        /*000e*/ 	.short	(.L_3 - .L_2)
	.align		4
.L_2:
        /*0010*/ 	.word	index@(triton_poi_fused_cat_4)
        /*0014*/ 	.word	0x00000000


	//----- nvinfo : EIATTR_FRAME_SIZE
	.align		4
.L_3:
        /*0018*/ 	.byte	0x04, 0x11
        /*001a*/ 	.short	(.L_5 - .L_4)
	.align		4
.L_4:
        /*001c*/ 	.word	index@(triton_poi_fused_cat_4)
        /*0020*/ 	.word	0x00000000


	//----- nvinfo : EIATTR_MIN_STACK_SIZE
	.align		4
.L_5:
        /*0024*/ 	.byte	0x04, 0x12
        /*0026*/ 	.short	(.L_7 - .L_6)
	.align		4
.L_6:
        /*0028*/ 	.word	index@(triton_poi_fused_cat_4)
        /*002c*/ 	.word	0x00000000
.L_7:


//--------------------- .nv.info.triton_poi_fused_cat_4 --------------------------
	.section	.nv.info.triton_poi_fused_cat_4,"",@"SHT_CUDA_INFO"
	.sectionflags	@""
	.align	4


	//----- nvinfo : EIATTR_CUDA_API_VERSION
	.align		4
        /*0000*/ 	.byte	0x04, 0x37
        /*0002*/ 	.short	(.L_9 - .L_8)
.L_8:
        /*0004*/ 	.word	0x0000007c


	//----- nvinfo : EIATTR_KPARAM_INFO
	.align		4
.L_9:
        /*0008*/ 	.byte	0x04, 0x17
        /*000a*/ 	.short	(.L_11 - .L_10)
.L_10:
        /*000c*/ 	.word	0x00000000
        /*0010*/ 	.short	0x0004
        /*0012*/ 	.short	0x0020
        /*0014*/ 	.byte	0x00, 0xf0, 0x11, 0x00


	//----- nvinfo : EIATTR_KPARAM_INFO
	.align		4
.L_11:
        /*0018*/ 	.byte	0x04, 0x17
        /*001a*/ 	.short	(.L_13 - .L_12)
.L_12:
        /*001c*/ 	.word	0x00000000
        /*0020*/ 	.short	0x0003
        /*0022*/ 	.short	0x0018
        /*0024*/ 	.byte	0x00, 0xf4, 0x21, 0x00


	//----- nvinfo : EIATTR_KPARAM_INFO
	.align		4
.L_13:
        /*0028*/ 	.byte	0x04, 0x17
        /*002a*/ 	.short	(.L_15 - .L_14)
.L_14:
        /*002c*/ 	.word	0x00000000
        /*0030*/ 	.short	0x0002
        /*0032*/ 	.short	0x0010
        /*0034*/ 	.byte	0x00, 0xf4, 0x21, 0x00


	//----- nvinfo : EIATTR_KPARAM_INFO
	.align		4
.L_15:
        /*0038*/ 	.byte	0x04, 0x17
        /*003a*/ 	.short	(.L_17 - .L_16)
.L_16:
        /*003c*/ 	.word	0x00000000
        /*0040*/ 	.short	0x0001
        /*0042*/ 	.short	0x0008
        /*0044*/ 	.byte	0x00, 0xf4, 0x21, 0x00


	//----- nvinfo : EIATTR_KPARAM_INFO
	.align		4
.L_17:
        /*0048*/ 	.byte	0x04, 0x17
        /*004a*/ 	.short	(.L_19 - .L_18)
.L_18:
        /*004c*/ 	.word	0x00000000
        /*0050*/ 	.short	0x0000
        /*0052*/ 	.short	0x0000
        /*0054*/ 	.byte	0x00, 0xf4, 0x21, 0x00


	//----- nvinfo : EIATTR_SPARSE_MMA_MASK
	.align		4
.L_19:
        /*0058*/ 	.byte	0x03, 0x50
        /*005a*/ 	.short	0x0000


	//----- nvinfo : EIATTR_MAXREG_COUNT
	.align		4
        /*005c*/ 	.byte	0x03, 0x1b
        /*005e*/ 	.short	0x00ff


	//----- nvinfo : EIATTR_EXIT_INSTR_OFFSETS
	.align		4
        /*0060*/ 	.byte	0x04, 0x1c
        /*0062*/ 	.short	(.L_21 - .L_20)


	//   ....[0]....
.L_20:
        /*0064*/ 	.word	0x000004a0


	//   ....[1]....
        /*0068*/ 	.word	0x000004c0


	//----- nvinfo : EIATTR_REQNTID
	.align		4
.L_21:
        /*006c*/ 	.byte	0x04, 0x10
        /*006e*/ 	.short	(.L_23 - .L_22)
.L_22:
        /*0070*/ 	.word	0x00000080
        /*0074*/ 	.word	0x00000001
        /*0078*/ 	.word	0x00000001


	//----- nvinfo : EIATTR_CBANK_PARAM_SIZE
	.align		4
.L_23:
        /*007c*/ 	.byte	0x03, 0x19
        /*007e*/ 	.short	0x0024


	//----- nvinfo : EIATTR_PARAM_CBANK
	.align		4
        /*0080*/ 	.byte	0x04, 0x0a
        /*0082*/ 	.short	(.L_25 - .L_24)
	.align		4
.L_24:
        /*0084*/ 	.word	index@(.nv.constant0.triton_poi_fused_cat_4)
        /*0088*/ 	.short	0x0210
        /*008a*/ 	.short	0x0024


	//----- nvinfo : EIATTR_SW_WAR
	.align		4
.L_25:
        /*008c*/ 	.byte	0x04, 0x36
        /*008e*/ 	.short	(.L_27 - .L_26)
.L_26:
        /*0090*/ 	.word	0x00000008
.L_27:


//--------------------- .nv.callgraph             --------------------------
	.section	.nv.callgraph,"",@"SHT_CUDA_CALLGRAPH"
	.align	4
	.sectionentsize	8
	.align		4
        /*0000*/ 	.word	0x00000000
	.align		4
        /*0004*/ 	.word	0xffffffff
	.align		4
        /*0008*/ 	.word	0x00000000
	.align		4
        /*000c*/ 	.word	0xfffffffe
	.align		4
        /*0010*/ 	.word	0x00000000
	.align		4
        /*0014*/ 	.word	0xfffffffd
	.align		4
        /*0018*/ 	.word	0x00000000
	.align		4
        /*001c*/ 	.word	0xfffffffc


//--------------------- .text.triton_poi_fused_cat_4 --------------------------
	.section	.text.triton_poi_fused_cat_4,"ax",@progbits
	.align	128
        .global         triton_poi_fused_cat_4
        .type           triton_poi_fused_cat_4,@function
        .size           triton_poi_fused_cat_4,(.L_x_1 - triton_poi_fused_cat_4)
        .other          triton_poi_fused_cat_4,@"STO_CUDA_ENTRY STV_DEFAULT"
triton_poi_fused_cat_4:
.text.triton_poi_fused_cat_4:
[----:B------:R-:W0:Y:S02]  /*0000*/  LDC R1, c[0x0][0x28] ;  /* 0x00000a00ff017b82 */ /* 0x000e240000000800 */
[----:B------:R-:W1:Y:S01]  /*0010*/  S2R R0, SR_TID.X ;  /* 0x0000000000007919 */ /* 0x000e620000002100 */
[----:B------:R-:W-:Y:S01]  /*0020*/  ULDC.64 UR6, c[0x0][0x220] ;  /* 0x0000880000067ab9 */ /* 0x000fe20000000a00 */
[----:B------:R-:W-:Y:S01]  /*0030*/  ULDC.64 UR4, c[0x0][0x208] ;  /* 0x0000820000047ab9 */ /* 0x000fe20000000a00 */
[----:B------:R-:W2:Y:S01]  /*0040*/  S2R R3, SR_CTAID.X ;  /* 0x0000000000037919 */ /* 0x000ea20000002500 */
[----:B-1----:R-:W-:-:S05]  /*0050*/  LOP3.LUT R0, R0, 0x7f, RZ, 0xc0, !PT ;  /* 0x0000007f00007812 */ /* 0x002fca00078ec0ff */
[----:B--2---:R-:W-:Y:S02]  /*0060*/  IMAD R0, R3, 0x80, R0 ;  /* 0x0000008003007824 */ /* 0x004fe400078e0200 */
[----:B------:R-:W1:Y:S03]  /*0070*/  LDC.64 R2, c[0x0][0x218] ;  /* 0x00008600ff027b82 */ /* 0x000e660000000a00 */
[----:B------:R-:W-:Y:S02]  /*0080*/  SHF.R.S32.HI R5, RZ, 0x1f, R0 ;  /* 0x0000001fff057819 */ /* 0x000fe40000011400 */
[----:B------:R-:W-:Y:S02]  /*0090*/  ISETP.GE.AND P0, PT, R0, 0x100, PT ;  /* 0x000001000000780c */ /* 0x000fe40003f06270 */
[CC--:B------:R-:W-:Y:S02]  /*00a0*/  LEA.HI R4, R5.reuse, R0.reuse, RZ, 0x4 ;  /* 0x0000000005047211 */ /* 0x0c0fe400078f20ff */
[----:B------:R-:W-:-:S02]  /*00b0*/  LEA.HI R8, R5, R0, RZ, 0x6 ;  /* 0x0000000005087211 */ /* 0x000fc400078f30ff */
[----:B------:R-:W-:Y:S02]  /*00c0*/  SHF.R.S32.HI R6, RZ, 0x4, R4 ;  /* 0x00000004ff067819 */ /* 0x000fe40000011404 */
[----:B------:R-:W-:Y:S02]  /*00d0*/  SHF.R.S32.HI R9, RZ, 0x6, R8 ;  /* 0x00000006ff097819 */ /* 0x000fe40000011408 */
[----:B------:R-:W-:Y:S02]  /*00e0*/  LEA.HI R7, R6, R6, RZ, 0x2 ;  /* 0x0000000606077211 */ /* 0x000fe400078f10ff */
[----:B------:R-:W-:Y:S01]  /*00f0*/  LOP3.LUT R5, R4, 0xfffffff0, RZ, 0xc0, !PT ;  /* 0xfffffff004057812 */ /* 0x000fe200078ec0ff */
[----:B------:R-:W-:Y:S01]  /*0100*/  IMAD.SHL.U32 R4, R9, 0x20, RZ ;  /* 0x0000002009047824 */ /* 0x000fe200078e00ff */
[----:B------:R-:W-:Y:S01]  /*0110*/  LOP3.LUT R7, R7, 0xfffffffc, RZ, 0xc0, !PT ;  /* 0xfffffffc07077812 */ /* 0x000fe200078ec0ff */
[----:B------:R-:W-:Y:S01]  /*0120*/  IMAD.MOV.U32 R9, RZ, RZ, RZ ;  /* 0x000000ffff097224 */ /* 0x000fe200078e00ff */
[----:B------:R-:W-:Y:S01]  /*0130*/  LOP3.LUT R11, R8, 0xffffffc0, RZ, 0xc0, !PT ;  /* 0xffffffc0080b7812 */ /* 0x000fe200078ec0ff */
[----:B------:R-:W-:-:S02]  /*0140*/  IMAD.IADD R5, R0, 0x1, -R5 ;  /* 0x0000000100057824 */ /* 0x000fc400078e0a05 */
[----:B------:R-:W-:Y:S01]  /*0150*/  IMAD.IADD R7, R6, 0x1, -R7 ;  /* 0x0000000106077824 */ /* 0x000fe200078e0a07 */
[----:B------:R-:W-:Y:S02]  /*0160*/  SHF.R.S32.HI R6, RZ, 0x1f, R4 ;  /* 0x0000001fff067819 */ /* 0x000fe40000011404 */
[----:B------:R-:W-:Y:S02]  /*0170*/  SHF.R.S32.HI R8, RZ, 0x1f, R5 ;  /* 0x0000001fff087819 */ /* 0x000fe40000011405 */
[C---:B------:R-:W-:Y:S02]  /*0180*/  ISETP.GE.AND P1, PT, R7.reuse, 0x2, PT ;  /* 0x000000020700780c */ /* 0x040fe40003f26270 */
[C---:B------:R-:W-:Y:S01]  /*0190*/  ISETP.GT.AND P3, PT, R7.reuse, 0x1, !P0 ;  /* 0x000000010700780c */ /* 0x040fe20004764270 */
[----:B------:R-:W-:Y:S01]  /*01a0*/  IMAD.SHL.U32 R7, R7, 0x10, RZ ;  /* 0x0000001007077824 */ /* 0x000fe200078e00ff */
[----:B------:R-:W-:Y:S02]  /*01b0*/  ISETP.LT.AND P2, PT, R0, 0x100, !P1 ;  /* 0x000001000000780c */ /* 0x000fe40004f41270 */
[----:B------:R-:W-:-:S02]  /*01c0*/  IADD3 R11, R4, R0, -R11 ;  /* 0x00000000040b7210 */ /* 0x000fc40007ffe80b */
[----:B------:R-:W-:Y:S02]  /*01d0*/  IADD3 R10, P4, P5, R7, R5, R4 ;  /* 0x00000005070a7210 */ /* 0x000fe40007d9e004 */
[----:B------:R-:W-:Y:S01]  /*01e0*/  SHF.R.S32.HI R7, RZ, 0x1f, R7 ;  /* 0x0000001fff077819 */ /* 0x000fe20000011407 */
[----:B-1----:R-:W-:Y:S02]  /*01f0*/  IMAD.WIDE R4, R11, 0x4, R2 ;  /* 0x000000040b047825 */ /* 0x002fe400078e0202 */
[----:B------:R-:W1:Y:S01]  /*0200*/  LDC.64 R2, c[0x0][0x210] ;  /* 0x00008400ff027b82 */ /* 0x000e620000000a00 */
[----:B------:R-:W-:Y:S02]  /*0210*/  IADD3.X R7, R7, R8, R6, P4, P5 ;  /* 0x0000000807077210 */ /* 0x000fe400027ea406 */
[C---:B------:R-:W-:Y:S01]  /*0220*/  LEA R6, P4, R10.reuse, UR6, 0x2 ;  /* 0x000000060a067c11 */ /* 0x040fe2000f8810ff */
[----:B------:R-:W-:Y:S01]  /*0230*/  IMAD.MOV.U32 R12, RZ, RZ, RZ ;  /* 0x000000ffff0c7224 */ /* 0x000fe200078e00ff */
[----:B------:R-:W2:Y:S02]  /*0240*/  @P2 LDG.E R9, desc[UR4][R4.64] ;  /* 0x0000000404092981 */ /* 0x000ea4000c1e1900 */
[----:B------:R-:W-:-:S05]  /*0250*/  LEA.HI.X R7, R10, UR7, R7, 0x2, P4 ;  /* 0x000000070a077c11 */ /* 0x000fca000a0f1407 */
[----:B------:R-:W3:Y:S01]  /*0260*/  @P3 LDG.E R12, desc[UR4][R6.64+-0x80] ;  /* 0xffff8004060c3981 */ /* 0x000ee2000c1e1900 */
[----:B------:R-:W-:Y:S02]  /*0270*/  IMAD.MOV.U32 R8, RZ, RZ, RZ ;  /* 0x000000ffff087224 */ /* 0x000fe400078e00ff */
[----:B-1----:R-:W-:-:S05]  /*0280*/  IMAD.WIDE R2, R11, 0x4, R2 ;  /* 0x000000040b027825 */ /* 0x002fca00078e0202 */
[----:B------:R-:W4:Y:S01]  /*0290*/  @P2 LDG.E R8, desc[UR4][R2.64] ;  /* 0x0000000402082981 */ /* 0x000f22000c1e1900 */
[----:B--2---:R-:W-:-:S05]  /*02a0*/  SEL R9, R9, RZ, P2 ;  /* 0x000000ff09097207 */ /* 0x004fca0001000000 */
[----:B------:R-:W-:Y:S01]  /*02b0*/  FADD R10, RZ, -R9 ;  /* 0x80000009ff0a7221 */ /* 0x000fe20000000000 */
[----:B---3--:R-:W-:-:S03]  /*02c0*/  SEL R12, R12, RZ, P3 ;  /* 0x000000ff0c0c7207 */ /* 0x008fc60001800000 */
[----:B------:R-:W-:Y:S02]  /*02d0*/  FMUL R10, R10, 1.4426950216293334961 ;  /* 0x3fb8aa3b0a0a7820 */ /* 0x000fe40000400000 */
[----:B------:R-:W-:-:S03]  /*02e0*/  FADD R4, RZ, -R12 ;  /* 0x8000000cff047221 */ /* 0x000fc60000000000 */
[----:B------:R-:W-:Y:S01]  /*02f0*/  FSETP.GEU.AND P3, PT, R10, -126, PT ;  /* 0xc2fc00000a00780b */ /* 0x000fe20003f6e000 */
[----:B------:R-:W-:-:S05]  /*0300*/  FMUL R5, R4, 1.4426950216293334961 ;  /* 0x3fb8aa3b04057820 */ /* 0x000fca0000400000 */
[----:B------:R-:W-:Y:S02]  /*0310*/  FSETP.GEU.AND P4, PT, R5, -126, PT ;  /* 0xc2fc00000500780b */ /* 0x000fe40003f8e000 */
[----:B----4-:R-:W-:-:S05]  /*0320*/  SEL R14, R8, RZ, P2 ;  /* 0x000000ff080e7207 */ /* 0x010fca0001000000 */
[----:B------:R-:W-:-:S04]  /*0330*/  @!P3 FMUL R10, R10, 0.5 ;  /* 0x3f0000000a0ab820 */ /* 0x000fc80000400000 */
[----:B------:R1:W2:Y:S02]  /*0340*/  MUFU.EX2 R4, R10 ;  /* 0x0000000a00047308 */ /* 0x0002a40000000800 */
[----:B------:R-:W-:-:S06]  /*0350*/  @!P4 FMUL R5, R5, 0.5 ;  /* 0x3f0000000505c820 */ /* 0x000fcc0000400000 */
[----:B------:R-:W3:Y:S01]  /*0360*/  MUFU.EX2 R2, R5 ;  /* 0x0000000500027308 */ /* 0x000ee20000000800 */
[----:B-1----:R-:W-:Y:S02]  /*0370*/  IMAD.MOV.U32 R10, RZ, RZ, 0x3e800000 ;  /* 0x3e800000ff0a7424 */ /* 0x002fe400078e00ff */
[----:B--2---:R-:W-:-:S04]  /*0380*/  @!P3 FMUL R4, R4, R4 ;  /* 0x000000040404b220 */ /* 0x004fc80000400000 */
[----:B------:R-:W-:Y:S01]  /*0390*/  FADD R4, R4, 1 ;  /* 0x3f80000004047421 */ /* 0x000fe20000000000 */
[----:B---3--:R-:W-:-:S04]  /*03a0*/  @!P4 FMUL R2, R2, R2 ;  /* 0x000000020202c220 */ /* 0x008fc80000400000 */
[----:B------:R-:W-:Y:S01]  /*03b0*/  FSETP.GT.AND P3, PT, R4, 8.50705917302346158658e+37, PT ;  /* 0x7e8000000400780b */ /* 0x000fe20003f64000 */
[----:B------:R-:W-:-:S03]  /*03c0*/  FADD R7, R2, 1 ;  /* 0x3f80000002077421 */ /* 0x000fc60000000000 */
[----:B------:R-:W-:Y:S01]  /*03d0*/  FSEL R5, R10, 1, P3 ;  /* 0x3f8000000a057808 */ /* 0x000fe20001800000 */
[----:B------:R-:W1:Y:S01]  /*03e0*/  LDC.64 R2, c[0x0][0x228] ;  /* 0x00008a00ff027b82 */ /* 0x000e620000000a00 */
[----:B------:R-:W-:-:S04]  /*03f0*/  FSETP.GT.AND P4, PT, R7, 8.50705917302346158658e+37, PT ;  /* 0x7e8000000700780b */ /* 0x000fc80003f84000 */
[----:B------:R-:W-:-:S03]  /*0400*/  FSEL R8, R10, 1, P4 ;  /* 0x3f8000000a087808 */ /* 0x000fc60002000000 */
[----:B------:R-:W-:-:S06]  /*0410*/  @P3 FMUL R4, R4, 0.25 ;  /* 0x3e80000004043820 */ /* 0x000fcc0000400000 */
[----:B------:R-:W2:Y:S01]  /*0420*/  MUFU.RCP R4, R4 ;  /* 0x0000000400047308 */ /* 0x000ea20000001000 */
[----:B------:R-:W-:-:S07]  /*0430*/  @P4 FMUL R7, R7, 0.25 ;  /* 0x3e80000007074820 */ /* 0x000fce0000400000 */
[----:B------:R-:W3:Y:S01]  /*0440*/  MUFU.RCP R7, R7 ;  /* 0x0000000700077308 */ /* 0x000ee20000001000 */
[----:B-1----:R-:W-:-:S04]  /*0450*/  IMAD.WIDE R2, R0, 0x4, R2 ;  /* 0x0000000400027825 */ /* 0x002fc800078e0202 */
[----:B--2---:R-:W-:-:S04]  /*0460*/  FMUL R6, R4, R5 ;  /* 0x0000000504067220 */ /* 0x004fc80000400000 */
[----:B------:R-:W-:Y:S01]  /*0470*/  FFMA R9, R9, R6, R14 ;  /* 0x0000000609097223 */ /* 0x000fe2000000000e */
[----:B---3--:R-:W-:-:S04]  /*0480*/  FMUL R5, R7, R8 ;  /* 0x0000000807057220 */ /* 0x008fc80000400000 */
[----:B------:R-:W-:Y:S01]  /*0490*/  @P1 FMUL R9, R12, R5 ;  /* 0x000000050c091220 */ /* 0x000fe20000400000 */
[----:B------:R-:W-:Y:S06]  /*04a0*/  @P0 EXIT ;  /* 0x000000000000094d */ /* 0x000fec0003800000 */
[----:B------:R-:W-:Y:S01]  /*04b0*/  STG.E desc[UR4][R2.64], R9 ;  /* 0x0000000902007986 */ /* 0x000fe2000c101904 */
[----:B------:R-:W-:Y:S05]  /*04c0*/  EXIT ;  /* 0x000000000000794d */ /* 0x000fea0003800000 */
.L_x_0:
[----:B------:R-:W-:-:S00]  /*04d0*/  BRA `(.L_x_0) ;  /* 0xfffffffc00fc7947 */ /* 0x000fc0000383ffff */
[----:B------:R-:W-:-:S00]  /*04e0*/  NOP ;  /* 0x0000000000007918 */ /* 0x000fc00000000000 */
        /* <DEDUP_REMOVED lines=9> */
.L_x_1:


//--------------------- .nv.constant0.triton_poi_fused_cat_4 --------------------------
	.section	.nv.constant0.triton_poi_fused_cat_4,"a",@progbits
	.sectionflags	@""
	.align	4
.nv.constant0.triton_poi_fused_cat_4:
	.zero		564
